//
// Generated by NVIDIA NVVM Compiler
//
// Compiler Build ID: CL-36424714
// Cuda compilation tools, release 13.0, V13.0.88
// Based on NVVM 20.0.0
//

.version 9.0
.target sm_100
.address_size 64

	// .globl	_Z4ker1Pc

.visible .entry _Z4ker1Pc(
	.param .u64 .ptr .align 1 _Z4ker1Pc_param_0
)
{
	.reg .b32 	%r<2>;
	.reg .b64 	%rd<3>;

	ld.param.u64 	%rd1, [_Z4ker1Pc_param_0];
	cvta.to.global.u64 	%rd2, %rd1;
	atom.global.add.u32 	%r1, [%rd2], 1;
	ret;

}
	// .globl	_Z4ker2Pc
.visible .entry _Z4ker2Pc(
	.param .u64 .ptr .align 1 _Z4ker2Pc_param_0
)
{
	.reg .b32 	%r<2>;
	.reg .b64 	%rd<3>;

	ld.param.u64 	%rd1, [_Z4ker2Pc_param_0];
	cvta.to.global.u64 	%rd2, %rd1;
	atom.global.add.u32 	%r1, [%rd2], 1;
	ret;

}
	// .globl	_Z4ker3Pc
.visible .entry _Z4ker3Pc(
	.param .u64 .ptr .align 1 _Z4ker3Pc_param_0
)
{
	.reg .b32 	%r<2>;
	.reg .b64 	%rd<3>;

	ld.param.u64 	%rd1, [_Z4ker3Pc_param_0];
	cvta.to.global.u64 	%rd2, %rd1;
	atom.global.add.u32 	%r1, [%rd2], 1;
	ret;

}
	// .globl	_Z4ker4Pc
.visible .entry _Z4ker4Pc(
	.param .u64 .ptr .align 1 _Z4ker4Pc_param_0
)
{
	.reg .b32 	%r<2>;
	.reg .b64 	%rd<3>;

	ld.param.u64 	%rd1, [_Z4ker4Pc_param_0];
	cvta.to.global.u64 	%rd2, %rd1;
	atom.global.add.u32 	%r1, [%rd2], 1;
	ret;

}
	// .globl	_Z4ker5Pj
.visible .entry _Z4ker5Pj(
	.param .u64 .ptr .align 1 _Z4ker5Pj_param_0
)
{
	.reg .b32 	%r<2>;
	.reg .b64 	%rd<3>;

	ld.param.u64 	%rd1, [_Z4ker5Pj_param_0];
	cvta.to.global.u64 	%rd2, %rd1;
	atom.global.add.u32 	%r1, [%rd2], 1;
	ret;

}


// ===== COMPILED SASS (sm_100) =====

	.target	sm_100

	.elftype	@"ET_EXEC"


//--------------------- .note.nv.tkinfo           --------------------------
	.section	.note.nv.tkinfo,"",@"SHT_NOTE"
	.sectionflags	@"SHF_NOTE_NV_TKINFO"
	.tkinfo
        /*0018*/ 	.word	0x00000002
        /*0030*/ 	.string	""
        /*0030*/ 	.string	"ptxas"
        /*0030*/ 	.string	"Cuda compilation tools, release 13.0, V13.0.88"
        /*0030*/ 	.string	"Build cuda_13.0.r13.0/compiler.36424714_0"
        /*0030*/ 	.string	"-arch sm_100 -m 64 "



//--------------------- .note.nv.cuinfo           --------------------------
	.section	.note.nv.cuinfo,"",@"SHT_NOTE"
	.sectionflags	@"SHF_NOTE_NV_CUINFO"
        /*0018*/ 	.short	0x0002
        /*001a*/ 	.short	0x0064
        /*001c*/ 	.short	0x0082
	.zero		2


//--------------------- .nv.info                  --------------------------
	.section	.nv.info,"",@"SHT_CUDA_INFO"
	.align	4


	//----- nvinfo : EIATTR_REGCOUNT
	.align		4
        /*0000*/ 	.byte	0x04, 0x2f
        /*0002*/ 	.short	(.L_1 - .L_0)
	.align		4
.L_0:
        /*0004*/ 	.word	index@(_Z4ker1Pc)
        /*0008*/ 	.word	0x00000008


	//----- nvinfo : EIATTR_FRAME_SIZE
	.align		4
.L_1:
        /*000c*/ 	.byte	0x04, 0x11
        /*000e*/ 	.short	(.L_3 - .L_2)
	.align		4
.L_2:
        /*0010*/ 	.word	index@(_Z4ker1Pc)
        /*0014*/ 	.word	0x00000000


	//----- nvinfo : EIATTR_REGCOUNT
	.align		4
.L_3:
        /*0018*/ 	.byte	0x04, 0x2f
        /*001a*/ 	.short	(.L_5 - .L_4)
	.align		4
.L_4:
        /*001c*/ 	.word	index@(_Z4ker2Pc)
        /*0020*/ 	.word	0x00000008


	//----- nvinfo : EIATTR_FRAME_SIZE
	.align		4
.L_5:
        /*0024*/ 	.byte	0x04, 0x11
        /*0026*/ 	.short	(.L_7 - .L_6)
	.align		4
.L_6:
        /*0028*/ 	.word	index@(_Z4ker2Pc)
        /*002c*/ 	.word	0x00000000


	//----- nvinfo : EIATTR_REGCOUNT
	.align		4
.L_7:
        /*0030*/ 	.byte	0x04, 0x2f
        /*0032*/ 	.short	(.L_9 - .L_8)
	.align		4
.L_8:
        /*0034*/ 	.word	index@(_Z4ker3Pc)
        /*0038*/ 	.word	0x00000008


	//----- nvinfo : EIATTR_FRAME_SIZE
	.align		4
.L_9:
        /*003c*/ 	.byte	0x04, 0x11
        /*003e*/ 	.short	(.L_11 - .L_10)
	.align		4
.L_10:
        /*0040*/ 	.word	index@(_Z4ker3Pc)
        /*0044*/ 	.word	0x00000000


	//----- nvinfo : EIATTR_REGCOUNT
	.align		4
.L_11:
        /*0048*/ 	.byte	0x04, 0x2f
        /*004a*/ 	.short	(.L_13 - .L_12)
	.align		4
.L_12:
        /*004c*/ 	.word	index@(_Z4ker4Pc)
        /*0050*/ 	.word	0x00000008


	//----- nvinfo : EIATTR_FRAME_SIZE
	.align		4
.L_13:
        /*0054*/ 	.byte	0x04, 0x11
        /*0056*/ 	.short	(.L_15 - .L_14)
	.align		4
.L_14:
        /*0058*/ 	.word	index@(_Z4ker4Pc)
        /*005c*/ 	.word	0x00000000


	//----- nvinfo : EIATTR_REGCOUNT
	.align		4
.L_15:
        /*0060*/ 	.byte	0x04, 0x2f
        /*0062*/ 	.short	(.L_17 - .L_16)
	.align		4
.L_16:
        /*0064*/ 	.word	index@(_Z4ker5Pj)
        /*0068*/ 	.word	0x00000008


	//----- nvinfo : EIATTR_FRAME_SIZE
	.align		4
.L_17:
        /*006c*/ 	.byte	0x04, 0x11
        /*006e*/ 	.short	(.L_19 - .L_18)
	.align		4
.L_18:
        /*0070*/ 	.word	index@(_Z4ker5Pj)
        /*0074*/ 	.word	0x00000000


	//----- nvinfo : EIATTR_MIN_STACK_SIZE
	.align		4
.L_19:
        /*0078*/ 	.byte	0x04, 0x12
        /*007a*/ 	.short	(.L_21 - .L_20)
	.align		4
.L_20:
        /*007c*/ 	.word	index@(_Z4ker5Pj)
        /*0080*/ 	.word	0x00000000


	//----- nvinfo : EIATTR_MIN_STACK_SIZE
	.align		4
.L_21:
        /*0084*/ 	.byte	0x04, 0x12
        /*0086*/ 	.short	(.L_23 - .L_22)
	.align		4
.L_22:
        /*0088*/ 	.word	index@(_Z4ker4Pc)
        /*008c*/ 	.word	0x00000000


	//----- nvinfo : EIATTR_MIN_STACK_SIZE
	.align		4
.L_23:
        /*0090*/ 	.byte	0x04, 0x12
        /*0092*/ 	.short	(.L_25 - .L_24)
	.align		4
.L_24:
        /*0094*/ 	.word	index@(_Z4ker3Pc)
        /*0098*/ 	.word	0x00000000


	//----- nvinfo : EIATTR_MIN_STACK_SIZE
	.align		4
.L_25:
        /*009c*/ 	.byte	0x04, 0x12
        /*009e*/ 	.short	(.L_27 - .L_26)
	.align		4
.L_26:
        /*00a0*/ 	.word	index@(_Z4ker2Pc)
        /*00a4*/ 	.word	0x00000000


	//----- nvinfo : EIATTR_MIN_STACK_SIZE
	.align		4
.L_27:
        /*00a8*/ 	.byte	0x04, 0x12
        /*00aa*/ 	.short	(.L_29 - .L_28)
	.align		4
.L_28:
        /*00ac*/ 	.word	index@(_Z4ker1Pc)
        /*00b0*/ 	.word	0x00000000
.L_29:


//--------------------- .nv.compat                --------------------------
	.section	.nv.compat,"",@"SHT_CUDA_COMPAT_INFO"
	.align	4
        /*0000*/ 	.byte	0x02, 0x09, 0x00, 0x00, 0x02, 0x02, 0x01, 0x00, 0x02, 0x05, 0x05, 0x00, 0x03, 0x07, 0x01, 0x01
        /*0010*/ 	.byte	0x02, 0x03, 0x00, 0x00, 0x02, 0x06, 0x01, 0x00, 0x04, 0x0b, 0x08, 0x00, 0x09, 0x00, 0x00, 0x00
        /*0020*/ 	.byte	0x00, 0x00, 0x00, 0x00


//--------------------- .nv.info._Z4ker5Pj        --------------------------
	.section	.nv.info._Z4ker5Pj,"",@"SHT_CUDA_INFO"
	.sectionflags	@""
	.align	4


	//----- nvinfo : EIATTR_CUDA_API_VERSION
	.align		4
        /*0000*/ 	.byte	0x04, 0x37
        /*0002*/ 	.short	(.L_31 - .L_30)
.L_30:
        /*0004*/ 	.word	0x00000082


	//----- nvinfo : EIATTR_KPARAM_INFO
	.align		4
.L_31:
        /*0008*/ 	.byte	0x04, 0x17
        /*000a*/ 	.short	(.L_33 - .L_32)
.L_32:
        /*000c*/ 	.word	0x00000000
        /*0010*/ 	.short	0x0000
        /*0012*/ 	.short	0x0000
        /*0014*/ 	.byte	0x00, 0xf5, 0x21, 0x00


	//----- nvinfo : EIATTR_SPARSE_MMA_MASK
	.align		4
.L_33:
        /*0018*/ 	.byte	0x03, 0x50
        /*001a*/ 	.short	0x0000


	//----- nvinfo : EIATTR_MAXREG_COUNT
	.align		4
        /*001c*/ 	.byte	0x03, 0x1b
        /*001e*/ 	.short	0x00ff


	//----- nvinfo : EIATTR_MERCURY_ISA_VERSION
	.align		4
        /*0020*/ 	.byte	0x03, 0x5f
        /*0022*/ 	.short	0x0101


	//----- nvinfo : EIATTR_INT_WARP_WIDE_INSTR_OFFSETS
	.align		4
        /*0024*/ 	.byte	0x04, 0x31
        /*0026*/ 	.short	(.L_35 - .L_34)


	//   ....[0]....
.L_34:
        /*0028*/ 	.word	0x00000030


	//----- nvinfo : EIATTR_VRC_CTA_INIT_COUNT
	.align		4
.L_35:
        /*002c*/ 	.byte	0x02, 0x4a
	.zero		1
	.zero		1


	//----- nvinfo : EIATTR_EXIT_INSTR_OFFSETS
	.align		4
        /*0030*/ 	.byte	0x04, 0x1c
        /*0032*/ 	.short	(.L_37 - .L_36)


	//   ....[0]....
.L_36:
        /*0034*/ 	.word	0x00000090


	//----- nvinfo : EIATTR_CBANK_PARAM_SIZE
	.align		4
.L_37:
        /*0038*/ 	.byte	0x03, 0x19
        /*003a*/ 	.short	0x0008


	//----- nvinfo : EIATTR_PARAM_CBANK
	.align		4
        /*003c*/ 	.byte	0x04, 0x0a
        /*003e*/ 	.short	(.L_39 - .L_38)
	.align		4
.L_38:
        /*0040*/ 	.word	index@(.nv.constant0._Z4ker5Pj)
        /*0044*/ 	.short	0x0380
        /*0046*/ 	.short	0x0008


	//----- nvinfo : EIATTR_SW_WAR
	.align		4
.L_39:
        /*0048*/ 	.byte	0x04, 0x36
        /*004a*/ 	.short	(.L_41 - .L_40)
.L_40:
        /*004c*/ 	.word	0x00000008
.L_41:


//--------------------- .nv.info._Z4ker4Pc        --------------------------
	.section	.nv.info._Z4ker4Pc,"",@"SHT_CUDA_INFO"
	.sectionflags	@""
	.align	4


	//----- nvinfo : EIATTR_CUDA_API_VERSION
	.align		4
        /*0000*/ 	.byte	0x04, 0x37
        /*0002*/ 	.short	(.L_43 - .L_42)
.L_42:
        /*0004*/ 	.word	0x00000082


	//----- nvinfo : EIATTR_KPARAM_INFO
	.align		4
.L_43:
        /*0008*/ 	.byte	0x04, 0x17
        /*000a*/ 	.short	(.L_45 - .L_44)
.L_44:
        /*000c*/ 	.word	0x00000000
        /*0010*/ 	.short	0x0000
        /*0012*/ 	.short	0x0000
        /*0014*/ 	.byte	0x00, 0xf5, 0x21, 0x00


	//----- nvinfo : EIATTR_SPARSE_MMA_MASK
	.align		4
.L_45:
        /*0018*/ 	.byte	0x03, 0x50
        /*001a*/ 	.short	0x0000


	//----- nvinfo : EIATTR_MAXREG_COUNT
	.align		4
        /*001c*/ 	.byte	0x03, 0x1b
        /*001e*/ 	.short	0x00ff


	//----- nvinfo : EIATTR_MERCURY_ISA_VERSION
	.align		4
        /*0020*/ 	.byte	0x03, 0x5f
        /*0022*/ 	.short	0x0101


	//----- nvinfo : EIATTR_INT_WARP_WIDE_INSTR_OFFSETS
	.align		4
        /*0024*/ 	.byte	0x04, 0x31
        /*0026*/ 	.short	(.L_47 - .L_46)


	//   ....[0]....
.L_46:
        /*0028*/ 	.word	0x00000030


	//----- nvinfo : EIATTR_VRC_CTA_INIT_COUNT
	.align		4
.L_47:
        /*002c*/ 	.byte	0x02, 0x4a
	.zero		1
	.zero		1


	//----- nvinfo : EIATTR_EXIT_INSTR_OFFSETS
	.align		4
        /*0030*/ 	.byte	0x04, 0x1c
        /*0032*/ 	.short	(.L_49 - .L_48)


	//   ....[0]....
.L_48:
        /*0034*/ 	.word	0x00000090


	//----- nvinfo : EIATTR_CBANK_PARAM_SIZE
	.align		4
.L_49:
        /*0038*/ 	.byte	0x03, 0x19
        /*003a*/ 	.short	0x0008


	//----- nvinfo : EIATTR_PARAM_CBANK
	.align		4
        /*003c*/ 	.byte	0x04, 0x0a
        /*003e*/ 	.short	(.L_51 - .L_50)
	.align		4
.L_50:
        /*0040*/ 	.word	index@(.nv.constant0._Z4ker4Pc)
        /*0044*/ 	.short	0x0380
        /*0046*/ 	.short	0x0008


	//----- nvinfo : EIATTR_SW_WAR
	.align		4
.L_51:
        /*0048*/ 	.byte	0x04, 0x36
        /*004a*/ 	.short	(.L_53 - .L_52)
.L_52:
        /*004c*/ 	.word	0x00000008
.L_53:


//--------------------- .nv.info._Z4ker3Pc        --------------------------
	.section	.nv.info._Z4ker3Pc,"",@"SHT_CUDA_INFO"
	.sectionflags	@""
	.align	4


	//----- nvinfo : EIATTR_CUDA_API_VERSION
	.align		4
        /*0000*/ 	.byte	0x04, 0x37
        /*0002*/ 	.short	(.L_55 - .L_54)
.L_54:
        /*0004*/ 	.word	0x00000082


	//----- nvinfo : EIATTR_KPARAM_INFO
	.align		4
.L_55:
        /*0008*/ 	.byte	0x04, 0x17
        /*000a*/ 	.short	(.L_57 - .L_56)
.L_56:
        /*000c*/ 	.word	0x00000000
        /*0010*/ 	.short	0x0000
        /*0012*/ 	.short	0x0000
        /*0014*/ 	.byte	0x00, 0xf5, 0x21, 0x00


	//----- nvinfo : EIATTR_SPARSE_MMA_MASK
	.align		4
.L_57:
        /*0018*/ 	.byte	0x03, 0x50
        /*001a*/ 	.short	0x0000


	//----- nvinfo : EIATTR_MAXREG_COUNT
	.align		4
        /*001c*/ 	.byte	0x03, 0x1b
        /*001e*/ 	.short	0x00ff


	//----- nvinfo : EIATTR_MERCURY_ISA_VERSION
	.align		4
        /*0020*/ 	.byte	0x03, 0x5f
        /*0022*/ 	.short	0x0101


	//----- nvinfo : EIATTR_INT_WARP_WIDE_INSTR_OFFSETS
	.align		4
        /*0024*/ 	.byte	0x04, 0x31
        /*0026*/ 	.short	(.L_59 - .L_58)


	//   ....[0]....
.L_58:
        /*0028*/ 	.word	0x00000030


	//----- nvinfo : EIATTR_VRC_CTA_INIT_COUNT
	.align		4
.L_59:
        /*002c*/ 	.byte	0x02, 0x4a
	.zero		1
	.zero		1


	//----- nvinfo : EIATTR_EXIT_INSTR_OFFSETS
	.align		4
        /*0030*/ 	.byte	0x04, 0x1c
        /*0032*/ 	.short	(.L_61 - .L_60)


	//   ....[0]....
.L_60:
        /*0034*/ 	.word	0x00000090


	//----- nvinfo : EIATTR_CBANK_PARAM_SIZE
	.align		4
.L_61:
        /*0038*/ 	.byte	0x03, 0x19
        /*003a*/ 	.short	0x0008


	//----- nvinfo : EIATTR_PARAM_CBANK
	.align		4
        /*003c*/ 	.byte	0x04, 0x0a
        /*003e*/ 	.short	(.L_63 - .L_62)
	.align		4
.L_62:
        /*0040*/ 	.word	index@(.nv.constant0._Z4ker3Pc)
        /*0044*/ 	.short	0x0380
        /*0046*/ 	.short	0x0008


	//----- nvinfo : EIATTR_SW_WAR
	.align		4
.L_63:
        /*0048*/ 	.byte	0x04, 0x36
        /*004a*/ 	.short	(.L_65 - .L_64)
.L_64:
        /*004c*/ 	.word	0x00000008
.L_65:


//--------------------- .nv.info._Z4ker2Pc        --------------------------
	.section	.nv.info._Z4ker2Pc,"",@"SHT_CUDA_INFO"
	.sectionflags	@""
	.align	4


	//----- nvinfo : EIATTR_CUDA_API_VERSION
	.align		4
        /*0000*/ 	.byte	0x04, 0x37
        /*0002*/ 	.short	(.L_67 - .L_66)
.L_66:
        /*0004*/ 	.word	0x00000082


	//----- nvinfo : EIATTR_KPARAM_INFO
	.align		4
.L_67:
        /*0008*/ 	.byte	0x04, 0x17
        /*000a*/ 	.short	(.L_69 - .L_68)
.L_68:
        /*000c*/ 	.word	0x00000000
        /*0010*/ 	.short	0x0000
        /*0012*/ 	.short	0x0000
        /*0014*/ 	.byte	0x00, 0xf5, 0x21, 0x00


	//----- nvinfo : EIATTR_SPARSE_MMA_MASK
	.align		4
.L_69:
        /*0018*/ 	.byte	0x03, 0x50
        /*001a*/ 	.short	0x0000


	//----- nvinfo : EIATTR_MAXREG_COUNT
	.align		4
        /*001c*/ 	.byte	0x03, 0x1b
        /*001e*/ 	.short	0x00ff


	//----- nvinfo : EIATTR_MERCURY_ISA_VERSION
	.align		4
        /*0020*/ 	.byte	0x03, 0x5f
        /*0022*/ 	.short	0x0101


	//----- nvinfo : EIATTR_INT_WARP_WIDE_INSTR_OFFSETS
	.align		4
        /*0024*/ 	.byte	0x04, 0x31
        /*0026*/ 	.short	(.L_71 - .L_70)


	//   ....[0]....
.L_70:
        /*0028*/ 	.word	0x00000030


	//----- nvinfo : EIATTR_VRC_CTA_INIT_COUNT
	.align		4
.L_71:
        /*002c*/ 	.byte	0x02, 0x4a
	.zero		1
	.zero		1


	//----- nvinfo : EIATTR_EXIT_INSTR_OFFSETS
	.align		4
        /*0030*/ 	.byte	0x04, 0x1c
        /*0032*/ 	.short	(.L_73 - .L_72)


	//   ....[0]....
.L_72:
        /*0034*/ 	.word	0x00000090


	//----- nvinfo : EIATTR_CBANK_PARAM_SIZE
	.align		4
.L_73:
        /*0038*/ 	.byte	0x03, 0x19
        /*003a*/ 	.short	0x0008


	//----- nvinfo : EIATTR_PARAM_CBANK
	.align		4
        /*003c*/ 	.byte	0x04, 0x0a
        /*003e*/ 	.short	(.L_75 - .L_74)
	.align		4
.L_74:
        /*0040*/ 	.word	index@(.nv.constant0._Z4ker2Pc)
        /*0044*/ 	.short	0x0380
        /*0046*/ 	.short	0x0008


	//----- nvinfo : EIATTR_SW_WAR
	.align		4
.L_75:
        /*0048*/ 	.byte	0x04, 0x36
        /*004a*/ 	.short	(.L_77 - .L_76)
.L_76:
        /*004c*/ 	.word	0x00000008
.L_77:


//--------------------- .nv.info._Z4ker1Pc        --------------------------
	.section	.nv.info._Z4ker1Pc,"",@"SHT_CUDA_INFO"
	.sectionflags	@""
	.align	4


	//----- nvinfo : EIATTR_CUDA_API_VERSION
	.align		4
        /*0000*/ 	.byte	0x04, 0x37
        /*0002*/ 	.short	(.L_79 - .L_78)
.L_78:
        /*0004*/ 	.word	0x00000082


	//----- nvinfo : EIATTR_KPARAM_INFO
	.align		4
.L_79:
        /*0008*/ 	.byte	0x04, 0x17
        /*000a*/ 	.short	(.L_81 - .L_80)
.L_80:
        /*000c*/ 	.word	0x00000000
        /*0010*/ 	.short	0x0000
        /*0012*/ 	.short	0x0000
        /*0014*/ 	.byte	0x00, 0xf5, 0x21, 0x00


	//----- nvinfo : EIATTR_SPARSE_MMA_MASK
	.align		4
.L_81:
        /*0018*/ 	.byte	0x03, 0x50
        /*001a*/ 	.short	0x0000


	//----- nvinfo : EIATTR_MAXREG_COUNT
	.align		4
        /*001c*/ 	.byte	0x03, 0x1b
        /*001e*/ 	.short	0x00ff


	//----- nvinfo : EIATTR_MERCURY_ISA_VERSION
	.align		4
        /*0020*/ 	.byte	0x03, 0x5f
        /*0022*/ 	.short	0x0101


	//----- nvinfo : EIATTR_INT_WARP_WIDE_INSTR_OFFSETS
	.align		4
        /*0024*/ 	.byte	0x04, 0x31
        /*0026*/ 	.short	(.L_83 - .L_82)


	//   ....[0]....
.L_82:
        /*0028*/ 	.word	0x00000030


	//----- nvinfo : EIATTR_VRC_CTA_INIT_COUNT
	.align		4
.L_83:
        /*002c*/ 	.byte	0x02, 0x4a
	.zero		1
	.zero		1


	//----- nvinfo : EIATTR_EXIT_INSTR_OFFSETS
	.align		4
        /*0030*/ 	.byte	0x04, 0x1c
        /*0032*/ 	.short	(.L_85 - .L_84)


	//   ....[0]....
.L_84:
        /*0034*/ 	.word	0x00000090


	//----- nvinfo : EIATTR_CBANK_PARAM_SIZE
	.align		4
.L_85:
        /*0038*/ 	.byte	0x03, 0x19
        /*003a*/ 	.short	0x0008


	//----- nvinfo : EIATTR_PARAM_CBANK
	.align		4
        /*003c*/ 	.byte	0x04, 0x0a
        /*003e*/ 	.short	(.L_87 - .L_86)
	.align		4
.L_86:
        /*0040*/ 	.word	index@(.nv.constant0._Z4ker1Pc)
        /*0044*/ 	.short	0x0380
        /*0046*/ 	.short	0x0008


	//----- nvinfo : EIATTR_SW_WAR
	.align		4
.L_87:
        /*0048*/ 	.byte	0x04, 0x36
        /*004a*/ 	.short	(.L_89 - .L_88)
.L_88:
        /*004c*/ 	.word	0x00000008
.L_89:


//--------------------- .nv.callgraph             --------------------------
	.section	.nv.callgraph,"",@"SHT_CUDA_CALLGRAPH"
	.align	4
	.sectionentsize	8
	.align		4
        /*0000*/ 	.word	0x00000000
	.align		4
        /*0004*/ 	.word	0xffffffff
	.align		4
        /*0008*/ 	.word	0x00000000
	.align		4
        /*000c*/ 	.word	0xfffffffe
	.align		4
        /*0010*/ 	.word	0x00000000
	.align		4
        /*0014*/ 	.word	0xfffffffd
	.align		4
        /*0018*/ 	.word	0x00000000
	.align		4
        /*001c*/ 	.word	0xfffffffc


//--------------------- .text._Z4ker5Pj           --------------------------
	.section	.text._Z4ker5Pj,"ax",@progbits
	.align	128
        .global         _Z4ker5Pj
        .type           _Z4ker5Pj,@function
        .size           _Z4ker5Pj,(.L_x_5 - _Z4ker5Pj)
        .other          _Z4ker5Pj,@"STO_CUDA_ENTRY STV_DEFAULT"
_Z4ker5Pj:
.text._Z4ker5Pj:
[----:B------:R-:W-:Y:S01]  /*0000*/  LDC R1, c[0x0][0x37c] ;  /* 0x0000df00ff017b82 */ /* 0x000fe20000000800 */
[----:B------:R-:W0:Y:S07]  /*0010*/  S2R R0, SR_LANEID ;  /* 0x0000000000007919 */ /* 0x000e2e0000000000 */
[----:B------:R-:W1:Y:S01]  /*0020*/  LDC.64 R2, c[0x0][0x380] ;  /* 0x0000e000ff027b82 */ /* 0x000e620000000a00 */
[----:B------:R-:W-:Y:S01]  /*0030*/  VOTEU.ANY UR6, UPT, PT ;  /* 0x0000000000067886 */ /* 0x000fe200038e0100 */
[----:B------:R-:W1:Y:S01]  /*0040*/  LDCU.64 UR4, c[0x0][0x358] ;  /* 0x00006b00ff0477ac */ /* 0x000e620008000a00 */
[----:B------:R-:W1:Y:S01]  /*0050*/  POPC R5, UR6 ;  /* 0x0000000600057d09 */ /* 0x000e620008000000 */
[----:B------:R-:W-:-:S06]  /*0060*/  UFLO.U32 UR7, UR6 ;  /* 0x00000006000772bd */ /* 0x000fcc00080e0000 */
[----:B0-----:R-:W-:-:S13]  /*0070*/  ISETP.EQ.U32.AND P0, PT, R0, UR7, PT ;  /* 0x0000000700007c0c */ /* 0x001fda000bf02070 */
[----:B-1----:R-:W-:Y:S01]  /*0080*/  @P0 REDG.E.ADD.STRONG.GPU desc[UR4][R2.64], R5 ;  /* 0x000000050200098e */ /* 0x002fe2000c12e104 */
[----:B------:R-:W-:Y:S05]  /*0090*/  EXIT ;  /* 0x000000000000794d */ /* 0x000fea0003800000 */
.L_x_0:
[----:B------:R-:W-:-:S00]  /*00a0*/  BRA `(.L_x_0) ;  /* 0xfffffffc00fc7947 */ /* 0x000fc0000383ffff */
[----:B------:R-:W-:-:S00]  /*00b0*/  NOP ;  /* 0x0000000000007918 */ /* 0x000fc00000000000 */
        /* <DEDUP_REMOVED lines=12> */
.L_x_5:


//--------------------- .text._Z4ker4Pc           --------------------------
	.section	.text._Z4ker4Pc,"ax",@progbits
	.align	128
        .global         _Z4ker4Pc
        .type           _Z4ker4Pc,@function
        .size           _Z4ker4Pc,(.L_x_6 - _Z4ker4Pc)
        .other          _Z4ker4Pc,@"STO_CUDA_ENTRY STV_DEFAULT"
_Z4ker4Pc:
.text._Z4ker4Pc:
        /* <DEDUP_REMOVED lines=10> */
.L_x_1:
        /* <DEDUP_REMOVED lines=14> */
.L_x_6:


//--------------------- .text._Z4ker3Pc           --------------------------
	.section	.text._Z4ker3Pc,"ax",@progbits
	.align	128
        .global         _Z4ker3Pc
        .type           _Z4ker3Pc,@function
        .size           _Z4ker3Pc,(.L_x_7 - _Z4ker3Pc)
        .other          _Z4ker3Pc,@"STO_CUDA_ENTRY STV_DEFAULT"
_Z4ker3Pc:
.text._Z4ker3Pc:
        /* <DEDUP_REMOVED lines=10> */
.L_x_2:
        /* <DEDUP_REMOVED lines=14> */
.L_x_7:


//--------------------- .text._Z4ker2Pc           --------------------------
	.section	.text._Z4ker2Pc,"ax",@progbits
	.align	128
        .global         _Z4ker2Pc
        .type           _Z4ker2Pc,@function
        .size           _Z4ker2Pc,(.L_x_8 - _Z4ker2Pc)
        .other          _Z4ker2Pc,@"STO_CUDA_ENTRY STV_DEFAULT"
_Z4ker2Pc:
.text._Z4ker2Pc:
        /* <DEDUP_REMOVED lines=10> */
.L_x_3:
        /* <DEDUP_REMOVED lines=14> */
.L_x_8:


//--------------------- .text._Z4ker1Pc           --------------------------
	.section	.text._Z4ker1Pc,"ax",@progbits
	.align	128
        .global         _Z4ker1Pc
        .type           _Z4ker1Pc,@function
        .size           _Z4ker1Pc,(.L_x_9 - _Z4ker1Pc)
        .other          _Z4ker1Pc,@"STO_CUDA_ENTRY STV_DEFAULT"
_Z4ker1Pc:
.text._Z4ker1Pc:
        /* <DEDUP_REMOVED lines=10> */
.L_x_4:
        /* <DEDUP_REMOVED lines=14> */
.L_x_9:


//--------------------- .nv.shared.reserved.0     --------------------------
	.section	.nv.shared.reserved.0,"aw",@nobits
	.weak		__nv_reservedSMEM_offset_0_alias
	.size		__nv_reservedSMEM_offset_0_alias, 0, 64
	.other		__nv_reservedSMEM_offset_0_alias,@"STO_CUDA_RESERVED_SHARED STV_DEFAULT"
__nv_reservedSMEM_offset_0_alias:
	.zero		0
	.zero		64


//--------------------- .nv.constant0._Z4ker5Pj   --------------------------
	.section	.nv.constant0._Z4ker5Pj,"a",@progbits
	.sectionflags	@""
	.align	4
.nv.constant0._Z4ker5Pj:
	.zero		904


//--------------------- .nv.constant0._Z4ker4Pc   --------------------------
	.section	.nv.constant0._Z4ker4Pc,"a",@progbits
	.sectionflags	@""
	.align	4
.nv.constant0._Z4ker4Pc:
	.zero		904


//--------------------- .nv.constant0._Z4ker3Pc   --------------------------
	.section	.nv.constant0._Z4ker3Pc,"a",@progbits
	.sectionflags	@""
	.align	4
.nv.constant0._Z4ker3Pc:
	.zero		904


//--------------------- .nv.constant0._Z4ker2Pc   --------------------------
	.section	.nv.constant0._Z4ker2Pc,"a",@progbits
	.sectionflags	@""
	.align	4
.nv.constant0._Z4ker2Pc:
	.zero		904


//--------------------- .nv.constant0._Z4ker1Pc   --------------------------
	.section	.nv.constant0._Z4ker1Pc,"a",@progbits
	.sectionflags	@""
	.align	4
.nv.constant0._Z4ker1Pc:
	.zero		904


//--------------------- SYMBOLS --------------------------

	.type		.nv.reservedSmem.offset0,@object
	.size		.nv.reservedSmem.offset0,0x4
